//
// Generated by NVIDIA NVVM Compiler
//
// Compiler Build ID: CL-36424714
// Cuda compilation tools, release 13.0, V13.0.88
// Based on NVVM 20.0.0
//

.version 9.0
.target sm_100
.address_size 64

	// .globl	default_function_kernel_1

.visible .entry default_function_kernel_1(
	.param .u64 .ptr .align 1 default_function_kernel_1_param_0,
	.param .u64 .ptr .align 1 default_function_kernel_1_param_1
)
.maxntid 4
{
	.reg .b32 	%r<5>;
	.reg .b32 	%f<6>;
	.reg .b64 	%rd<8>;

	ld.param.u64 	%rd1, [default_function_kernel_1_param_0];
	ld.param.u64 	%rd2, [default_function_kernel_1_param_1];
	cvta.to.global.u64 	%rd3, %rd1;
	cvta.to.global.u64 	%rd4, %rd2;
	mov.u32 	%r1, %ctaid.x;
	shl.b32 	%r2, %r1, 2;
	mov.u32 	%r3, %tid.x;
	or.b32  	%r4, %r2, %r3;
	mul.wide.u32 	%rd5, %r4, 4;
	add.s64 	%rd6, %rd4, %rd5;
	ld.global.nc.f32 	%f1, [%rd6];
	mul.f32 	%f2, %f1, 0f3FB8AA3B;
	ex2.approx.f32 	%f3, %f2;
	mov.f32 	%f4, 0f00000000;
	sub.f32 	%f5, %f4, %f3;
	add.s64 	%rd7, %rd3, %rd5;
	st.global.f32 	[%rd7], %f5;
	ret;

}
	// .globl	default_function_kernel
.visible .entry default_function_kernel(
	.param .u64 .ptr .align 1 default_function_kernel_param_0,
	.param .u64 .ptr .align 1 default_function_kernel_param_1
)
.maxntid 40
{
	.reg .pred 	%p<4>;
	.reg .b32 	%r<4>;
	.reg .b32 	%f<26>;
	.reg .b64 	%rd<8>;

	ld.param.u64 	%rd1, [default_function_kernel_param_0];
	ld.param.u64 	%rd2, [default_function_kernel_param_1];
	cvta.to.global.u64 	%rd3, %rd1;
	cvta.to.global.u64 	%rd4, %rd2;
	mov.u32 	%r1, %ctaid.x;
	mov.u32 	%r2, %tid.x;
	mad.lo.s32 	%r3, %r1, 40, %r2;
	mul.wide.u32 	%rd5, %r3, 4;
	add.s64 	%rd6, %rd4, %rd5;
	ld.global.nc.f32 	%f1, [%rd6];
	abs.f32 	%f2, %f1;
	fma.rn.f32 	%f3, %f2, 0fBF000000, 0f3F000000;
	rsqrt.approx.ftz.f32 	%f4, %f3;
	mul.f32 	%f5, %f4, %f3;
	mul.f32 	%f6, %f4, 0fBF000000;
	fma.rn.f32 	%f7, %f5, %f6, 0f3F000000;
	fma.rn.f32 	%f8, %f5, %f7, %f5;
	setp.eq.f32 	%p1, %f2, 0f3F800000;
	selp.f32 	%f9, 0f00000000, %f8, %p1;
	setp.gt.f32 	%p2, %f2, 0f3F0F5C29;
	selp.f32 	%f10, %f9, %f2, %p2;
	copysign.f32 	%f11, %f1, %f10;
	mul.f32 	%f12, %f11, %f11;
	fma.rn.f32 	%f13, %f12, 0f3D10ECEF, 0f3C8B1ABB;
	fma.rn.f32 	%f14, %f13, %f12, 0f3CFC028C;
	fma.rn.f32 	%f15, %f14, %f12, 0f3D372139;
	fma.rn.f32 	%f16, %f15, %f12, 0f3D9993DB;
	fma.rn.f32 	%f17, %f16, %f12, 0f3E2AAAC6;
	mul.f32 	%f18, %f12, %f17;
	fma.rn.f32 	%f19, %f18, %f11, %f11;
	neg.f32 	%f20, %f19;
	selp.f32 	%f21, %f19, %f20, %p2;
	fma.rn.f32 	%f22, 0f3F6EE581, 0f3FD774EB, %f21;
	setp.gt.f32 	%p3, %f1, 0f3F0F5C29;
	selp.f32 	%f23, %f19, %f22, %p3;
	add.f32 	%f24, %f23, %f23;
	selp.f32 	%f25, %f24, %f23, %p2;
	add.s64 	%rd7, %rd3, %rd5;
	st.global.f32 	[%rd7], %f25;
	ret;

}


// ===== COMPILED SASS (sm_100) =====

	.target	sm_100

	.elftype	@"ET_EXEC"


//--------------------- .note.nv.tkinfo           --------------------------
	.section	.note.nv.tkinfo,"",@"SHT_NOTE"
	.sectionflags	@"SHF_NOTE_NV_TKINFO"
	.tkinfo
        /*0018*/ 	.word	0x00000002
        /*0030*/ 	.string	""
        /*0030*/ 	.string	"ptxas"
        /*0030*/ 	.string	"Cuda compilation tools, release 13.0, V13.0.88"
        /*0030*/ 	.string	"Build cuda_13.0.r13.0/compiler.36424714_0"
        /*0030*/ 	.string	"-arch sm_100 -m 64 "



//--------------------- .note.nv.cuinfo           --------------------------
	.section	.note.nv.cuinfo,"",@"SHT_NOTE"
	.sectionflags	@"SHF_NOTE_NV_CUINFO"
        /*0018*/ 	.short	0x0002
        /*001a*/ 	.short	0x0064
        /*001c*/ 	.short	0x0082
	.zero		2


//--------------------- .nv.info                  --------------------------
	.section	.nv.info,"",@"SHT_CUDA_INFO"
	.align	4


	//----- nvinfo : EIATTR_REGCOUNT
	.align		4
        /*0000*/ 	.byte	0x04, 0x2f
        /*0002*/ 	.short	(.L_1 - .L_0)
	.align		4
.L_0:
        /*0004*/ 	.word	index@(default_function_kernel_1)
        /*0008*/ 	.word	0x0000000a


	//----- nvinfo : EIATTR_FRAME_SIZE
	.align		4
.L_1:
        /*000c*/ 	.byte	0x04, 0x11
        /*000e*/ 	.short	(.L_3 - .L_2)
	.align		4
.L_2:
        /*0010*/ 	.word	index@(default_function_kernel_1)
        /*0014*/ 	.word	0x00000000


	//----- nvinfo : EIATTR_REGCOUNT
	.align		4
.L_3:
        /*0018*/ 	.byte	0x04, 0x2f
        /*001a*/ 	.short	(.L_5 - .L_4)
	.align		4
.L_4:
        /*001c*/ 	.word	index@(default_function_kernel)
        /*0020*/ 	.word	0x0000000c


	//----- nvinfo : EIATTR_FRAME_SIZE
	.align		4
.L_5:
        /*0024*/ 	.byte	0x04, 0x11
        /*0026*/ 	.short	(.L_7 - .L_6)
	.align		4
.L_6:
        /*0028*/ 	.word	index@(default_function_kernel)
        /*002c*/ 	.word	0x00000000


	//----- nvinfo : EIATTR_MIN_STACK_SIZE
	.align		4
.L_7:
        /*0030*/ 	.byte	0x04, 0x12
        /*0032*/ 	.short	(.L_9 - .L_8)
	.align		4
.L_8:
        /*0034*/ 	.word	index@(default_function_kernel)
        /*0038*/ 	.word	0x00000000


	//----- nvinfo : EIATTR_MIN_STACK_SIZE
	.align		4
.L_9:
        /*003c*/ 	.byte	0x04, 0x12
        /*003e*/ 	.short	(.L_11 - .L_10)
	.align		4
.L_10:
        /*0040*/ 	.word	index@(default_function_kernel_1)
        /*0044*/ 	.word	0x00000000
.L_11:


//--------------------- .nv.compat                --------------------------
	.section	.nv.compat,"",@"SHT_CUDA_COMPAT_INFO"
	.align	4
        /*0000*/ 	.byte	0x02, 0x09, 0x00, 0x00, 0x02, 0x02, 0x01, 0x00, 0x02, 0x05, 0x05, 0x00, 0x03, 0x07, 0x01, 0x01
        /*0010*/ 	.byte	0x02, 0x03, 0x00, 0x00, 0x02, 0x06, 0x01, 0x00, 0x04, 0x0b, 0x08, 0x00, 0x01, 0x00, 0x00, 0x00
        /*0020*/ 	.byte	0x00, 0x00, 0x00, 0x00


//--------------------- .nv.info.default_function_kernel --------------------------
	.section	.nv.info.default_function_kernel,"",@"SHT_CUDA_INFO"
	.sectionflags	@""
	.align	4


	//----- nvinfo : EIATTR_CUDA_API_VERSION
	.align		4
        /*0000*/ 	.byte	0x04, 0x37
        /*0002*/ 	.short	(.L_13 - .L_12)
.L_12:
        /*0004*/ 	.word	0x00000082


	//----- nvinfo : EIATTR_KPARAM_INFO
	.align		4
.L_13:
        /*0008*/ 	.byte	0x04, 0x17
        /*000a*/ 	.short	(.L_15 - .L_14)
.L_14:
        /*000c*/ 	.word	0x00000000
        /*0010*/ 	.short	0x0001
        /*0012*/ 	.short	0x0008
        /*0014*/ 	.byte	0x00, 0xf5, 0x21, 0x00


	//----- nvinfo : EIATTR_KPARAM_INFO
	.align		4
.L_15:
        /*0018*/ 	.byte	0x04, 0x17
        /*001a*/ 	.short	(.L_17 - .L_16)
.L_16:
        /*001c*/ 	.word	0x00000000
        /*0020*/ 	.short	0x0000
        /*0022*/ 	.short	0x0000
        /*0024*/ 	.byte	0x00, 0xf5, 0x21, 0x00


	//----- nvinfo : EIATTR_SPARSE_MMA_MASK
	.align		4
.L_17:
        /*0028*/ 	.byte	0x03, 0x50
        /*002a*/ 	.short	0x0000


	//----- nvinfo : EIATTR_MAXREG_COUNT
	.align		4
        /*002c*/ 	.byte	0x03, 0x1b
        /*002e*/ 	.short	0x00ff


	//----- nvinfo : EIATTR_MERCURY_ISA_VERSION
	.align		4
        /*0030*/ 	.byte	0x03, 0x5f
        /*0032*/ 	.short	0x0101


	//----- nvinfo : EIATTR_VRC_CTA_INIT_COUNT
	.align		4
        /*0034*/ 	.byte	0x02, 0x4a
	.zero		1
	.zero		1


	//----- nvinfo : EIATTR_EXIT_INSTR_OFFSETS
	.align		4
        /*0038*/ 	.byte	0x04, 0x1c
        /*003a*/ 	.short	(.L_19 - .L_18)


	//   ....[0]....
.L_18:
        /*003c*/ 	.word	0x00000250


	//----- nvinfo : EIATTR_MAX_THREADS
	.align		4
.L_19:
        /*0040*/ 	.byte	0x04, 0x05
        /*0042*/ 	.short	(.L_21 - .L_20)
.L_20:
        /*0044*/ 	.word	0x00000028
        /*0048*/ 	.word	0x00000001
        /*004c*/ 	.word	0x00000001


	//----- nvinfo : EIATTR_CBANK_PARAM_SIZE
	.align		4
.L_21:
        /*0050*/ 	.byte	0x03, 0x19
        /*0052*/ 	.short	0x0010


	//----- nvinfo : EIATTR_PARAM_CBANK
	.align		4
        /*0054*/ 	.byte	0x04, 0x0a
        /*0056*/ 	.short	(.L_23 - .L_22)
	.align		4
.L_22:
        /*0058*/ 	.word	index@(.nv.constant0.default_function_kernel)
        /*005c*/ 	.short	0x0380
        /*005e*/ 	.short	0x0010


	//----- nvinfo : EIATTR_SW_WAR
	.align		4
.L_23:
        /*0060*/ 	.byte	0x04, 0x36
        /*0062*/ 	.short	(.L_25 - .L_24)
.L_24:
        /*0064*/ 	.word	0x00000008
.L_25:


//--------------------- .nv.info.default_function_kernel_1 --------------------------
	.section	.nv.info.default_function_kernel_1,"",@"SHT_CUDA_INFO"
	.sectionflags	@""
	.align	4


	//----- nvinfo : EIATTR_CUDA_API_VERSION
	.align		4
        /*0000*/ 	.byte	0x04, 0x37
        /*0002*/ 	.short	(.L_27 - .L_26)
.L_26:
        /*0004*/ 	.word	0x00000082


	//----- nvinfo : EIATTR_KPARAM_INFO
	.align		4
.L_27:
        /*0008*/ 	.byte	0x04, 0x17
        /*000a*/ 	.short	(.L_29 - .L_28)
.L_28:
        /*000c*/ 	.word	0x00000000
        /*0010*/ 	.short	0x0001
        /*0012*/ 	.short	0x0008
        /*0014*/ 	.byte	0x00, 0xf5, 0x21, 0x00


	//----- nvinfo : EIATTR_KPARAM_INFO
	.align		4
.L_29:
        /*0018*/ 	.byte	0x04, 0x17
        /*001a*/ 	.short	(.L_31 - .L_30)
.L_30:
        /*001c*/ 	.word	0x00000000
        /*0020*/ 	.short	0x0000
        /*0022*/ 	.short	0x0000
        /*0024*/ 	.byte	0x00, 0xf5, 0x21, 0x00


	//----- nvinfo : EIATTR_SPARSE_MMA_MASK
	.align		4
.L_31:
        /*0028*/ 	.byte	0x03, 0x50
        /*002a*/ 	.short	0x0000


	//----- nvinfo : EIATTR_MAXREG_COUNT
	.align		4
        /*002c*/ 	.byte	0x03, 0x1b
        /*002e*/ 	.short	0x00ff


	//----- nvinfo : EIATTR_MERCURY_ISA_VERSION
	.align		4
        /*0030*/ 	.byte	0x03, 0x5f
        /*0032*/ 	.short	0x0101


	//----- nvinfo : EIATTR_VRC_CTA_INIT_COUNT
	.align		4
        /*0034*/ 	.byte	0x02, 0x4a
	.zero		1
	.zero		1


	//----- nvinfo : EIATTR_EXIT_INSTR_OFFSETS
	.align		4
        /*0038*/ 	.byte	0x04, 0x1c
        /*003a*/ 	.short	(.L_33 - .L_32)


	//   ....[0]....
.L_32:
        /*003c*/ 	.word	0x00000120


	//----- nvinfo : EIATTR_MAX_THREADS
	.align		4
.L_33:
        /*0040*/ 	.byte	0x04, 0x05
        /*0042*/ 	.short	(.L_35 - .L_34)
.L_34:
        /*0044*/ 	.word	0x00000004
        /*0048*/ 	.word	0x00000001
        /*004c*/ 	.word	0x00000001


	//----- nvinfo : EIATTR_CBANK_PARAM_SIZE
	.align		4
.L_35:
        /*0050*/ 	.byte	0x03, 0x19
        /*0052*/ 	.short	0x0010


	//----- nvinfo : EIATTR_PARAM_CBANK
	.align		4
        /*0054*/ 	.byte	0x04, 0x0a
        /*0056*/ 	.short	(.L_37 - .L_36)
	.align		4
.L_36:
        /*0058*/ 	.word	index@(.nv.constant0.default_function_kernel_1)
        /*005c*/ 	.short	0x0380
        /*005e*/ 	.short	0x0010


	//----- nvinfo : EIATTR_SW_WAR
	.align		4
.L_37:
        /*0060*/ 	.byte	0x04, 0x36
        /*0062*/ 	.short	(.L_39 - .L_38)
.L_38:
        /*0064*/ 	.word	0x00000008
.L_39:


//--------------------- .nv.callgraph             --------------------------
	.section	.nv.callgraph,"",@"SHT_CUDA_CALLGRAPH"
	.align	4
	.sectionentsize	8
	.align		4
        /*0000*/ 	.word	0x00000000
	.align		4
        /*0004*/ 	.word	0xffffffff
	.align		4
        /*0008*/ 	.word	0x00000000
	.align		4
        /*000c*/ 	.word	0xfffffffe
	.align		4
        /*0010*/ 	.word	0x00000000
	.align		4
        /*0014*/ 	.word	0xfffffffd
	.align		4
        /*0018*/ 	.word	0x00000000
	.align		4
        /*001c*/ 	.word	0xfffffffc


//--------------------- .text.default_function_kernel --------------------------
	.section	.text.default_function_kernel,"ax",@progbits
	.align	128
        .global         default_function_kernel
        .type           default_function_kernel,@function
        .size           default_function_kernel,(.L_x_2 - default_function_kernel)
        .other          default_function_kernel,@"STO_CUDA_ENTRY STV_DEFAULT"
default_function_kernel:
.text.default_function_kernel:
[----:B------:R-:W-:Y:S01]  /*0000*/  LDC R1, c[0x0][0x37c] ;  /* 0x0000df00ff017b82 */ /* 0x000fe20000000800 */
[----:B------:R-:W0:Y:S07]  /*0010*/  S2R R5, SR_CTAID.X ;  /* 0x0000000000057919 */ /* 0x000e2e0000002500 */
[----:B------:R-:W1:Y:S01]  /*0020*/  LDC.64 R2, c[0x0][0x388] ;  /* 0x0000e200ff027b82 */ /* 0x000e620000000a00 */
[----:B------:R-:W2:Y:S01]  /*0030*/  LDCU.64 UR4, c[0x0][0x358] ;  /* 0x00006b00ff0477ac */ /* 0x000ea20008000a00 */
[----:B------:R-:W0:Y:S02]  /*0040*/  S2R R0, SR_TID.X ;  /* 0x0000000000007919 */ /* 0x000e240000002100 */
[----:B0-----:R-:W-:-:S04]  /*0050*/  IMAD R5, R5, 0x28, R0 ;  /* 0x0000002805057824 */ /* 0x001fc800078e0200 */
[----:B-1----:R-:W-:-:S05]  /*0060*/  IMAD.WIDE.U32 R2, R5, 0x4, R2 ;  /* 0x0000000405027825 */ /* 0x002fca00078e0002 */
[----:B--2---:R0:W2:Y:S01]  /*0070*/  LDG.E.CONSTANT R0, desc[UR4][R2.64] ;  /* 0x0000000402007981 */ /* 0x0040a2000c1e9900 */
[----:B------:R-:W-:Y:S01]  /*0080*/  HFMA2 R7, -RZ, RZ, 1.75, 0 ;  /* 0x3f000000ff077431 */ /* 0x000fe200000001ff */
[----:B0-----:R-:W-:-:S04]  /*0090*/  MOV R3, 0x3d10ecef ;  /* 0x3d10ecef00037802 */ /* 0x001fc80000000f00 */
[C---:B--2---:R-:W-:Y:S01]  /*00a0*/  FFMA R4, |R0|.reuse, -R7, 0.5 ;  /* 0x3f00000000047423 */ /* 0x044fe20000000a07 */
[C---:B------:R-:W-:Y:S02]  /*00b0*/  FSETP.NEU.AND P1, PT, |R0|.reuse, 1, PT ;  /* 0x3f8000000000780b */ /* 0x040fe40003f2d200 */
[----:B------:R-:W-:Y:S01]  /*00c0*/  FSETP.GT.AND P0, PT, |R0|, 0.56000000238418579102, PT ;  /* 0x3f0f5c290000780b */ /* 0x000fe20003f04200 */
[----:B------:R-:W0:Y:S02]  /*00d0*/  MUFU.RSQ R7, R4 ;  /* 0x0000000400077308 */ /* 0x000e240000001400 */
[----:B0-----:R-:W-:Y:S01]  /*00e0*/  FMUL R6, R4, R7 ;  /* 0x0000000704067220 */ /* 0x001fe20000400000 */
[----:B------:R-:W-:-:S04]  /*00f0*/  FMUL R7, R7, -0.5 ;  /* 0xbf00000007077820 */ /* 0x000fc80000400000 */
[----:B------:R-:W-:-:S04]  /*0100*/  FFMA R7, R6, R7, 0.5 ;  /* 0x3f00000006077423 */ /* 0x000fc80000000007 */
[----:B------:R-:W-:-:S05]  /*0110*/  FFMA R7, R6, R7, R6 ;  /* 0x0000000706077223 */ /* 0x000fca0000000006 */
[----:B------:R-:W-:Y:S02]  /*0120*/  FSEL R7, R7, RZ, P1 ;  /* 0x000000ff07077208 */ /* 0x000fe40000800000 */
[----:B------:R-:W-:Y:S02]  /*0130*/  FSETP.GT.AND P1, PT, R0, 0.56000000238418579102, PT ;  /* 0x3f0f5c290000780b */ /* 0x000fe40003f24000 */
[----:B------:R-:W-:-:S04]  /*0140*/  FSEL R7, R7, |R0|, P0 ;  /* 0x4000000007077208 */ /* 0x000fc80000000000 */
[----:B------:R-:W-:-:S05]  /*0150*/  LOP3.LUT R7, R7, 0x80000000, R0, 0xb8, !PT ;  /* 0x8000000007077812 */ /* 0x000fca00078eb800 */
[----:B------:R-:W-:-:S04]  /*0160*/  FMUL R4, R7, R7 ;  /* 0x0000000707047220 */ /* 0x000fc80000400000 */
[----:B------:R-:W-:-:S04]  /*0170*/  FFMA R3, R4, R3, 0.016980519518256187439 ;  /* 0x3c8b1abb04037423 */ /* 0x000fc80000000003 */
[----:B------:R-:W-:-:S04]  /*0180*/  FFMA R3, R4, R3, 0.030762933194637298584 ;  /* 0x3cfc028c04037423 */ /* 0x000fc80000000003 */
[----:B------:R-:W-:-:S04]  /*0190*/  FFMA R3, R4, R3, 0.044709417968988418579 ;  /* 0x3d37213904037423 */ /* 0x000fc80000000003 */
[C---:B------:R-:W-:Y:S02]  /*01a0*/  FFMA R9, R4.reuse, R3, 0.074989043176174163818 ;  /* 0x3d9993db04097423 */ /* 0x040fe40000000003 */
[----:B------:R-:W0:Y:S02]  /*01b0*/  LDC.64 R2, c[0x0][0x380] ;  /* 0x0000e000ff027b82 */ /* 0x000e240000000a00 */
[----:B------:R-:W-:-:S04]  /*01c0*/  FFMA R9, R4, R9, 0.16666707396507263184 ;  /* 0x3e2aaac604097423 */ /* 0x000fc80000000009 */
[----:B------:R-:W-:Y:S01]  /*01d0*/  FMUL R4, R4, R9 ;  /* 0x0000000904047220 */ /* 0x000fe20000400000 */
[----:B------:R-:W-:-:S03]  /*01e0*/  HFMA2 R9, -RZ, RZ, 1.9599609375, 20144 ;  /* 0x3fd774ebff097431 */ /* 0x000fc600000001ff */
[----:B------:R-:W-:-:S05]  /*01f0*/  FFMA R7, R7, R4, R7 ;  /* 0x0000000407077223 */ /* 0x000fca0000000007 */
[----:B------:R-:W-:-:S05]  /*0200*/  FSEL R0, R7, -R7, P0 ;  /* 0x8000000707007208 */ /* 0x000fca0000000000 */
[----:B------:R-:W-:Y:S01]  /*0210*/  @!P1 FFMA R7, R9, 0.93318945169448852539, R0 ;  /* 0x3f6ee58109079823 */ /* 0x000fe20000000000 */
[----:B0-----:R-:W-:-:S04]  /*0220*/  IMAD.WIDE.U32 R2, R5, 0x4, R2 ;  /* 0x0000000405027825 */ /* 0x001fc800078e0002 */
[----:B------:R-:W-:-:S05]  /*0230*/  @P0 FADD R7, R7, R7 ;  /* 0x0000000707070221 */ /* 0x000fca0000000000 */
[----:B------:R-:W-:Y:S01]  /*0240*/  STG.E desc[UR4][R2.64], R7 ;  /* 0x0000000702007986 */ /* 0x000fe2000c101904 */
[----:B------:R-:W-:Y:S05]  /*0250*/  EXIT ;  /* 0x000000000000794d */ /* 0x000fea0003800000 */
.L_x_0:
[----:B------:R-:W-:-:S00]  /*0260*/  BRA `(.L_x_0) ;  /* 0xfffffffc00fc7947 */ /* 0x000fc0000383ffff */
[----:B------:R-:W-:-:S00]  /*0270*/  NOP ;  /* 0x0000000000007918 */ /* 0x000fc00000000000 */
        /* <DEDUP_REMOVED lines=8> */
.L_x_2:


//--------------------- .text.default_function_kernel_1 --------------------------
	.section	.text.default_function_kernel_1,"ax",@progbits
	.align	128
        .global         default_function_kernel_1
        .type           default_function_kernel_1,@function
        .size           default_function_kernel_1,(.L_x_3 - default_function_kernel_1)
        .other          default_function_kernel_1,@"STO_CUDA_ENTRY STV_DEFAULT"
default_function_kernel_1:
.text.default_function_kernel_1:
[----:B------:R-:W-:Y:S01]  /*0000*/  LDC R1, c[0x0][0x37c] ;  /* 0x0000df00ff017b82 */ /* 0x000fe20000000800 */
[----:B------:R-:W0:Y:S07]  /*0010*/  S2R R7, SR_TID.X ;  /* 0x0000000000077919 */ /* 0x000e2e0000002100 */
[----:B------:R-:W1:Y:S01]  /*0020*/  S2UR UR4, SR_CTAID.X ;  /* 0x00000000000479c3 */ /* 0x000e620000002500 */
[----:B------:R-:W2:Y:S07]  /*0030*/  LDCU.64 UR6, c[0x0][0x358] ;  /* 0x00006b00ff0677ac */ /* 0x000eae0008000a00 */
[----:B------:R-:W3:Y:S08]  /*0040*/  LDC.64 R2, c[0x0][0x388] ;  /* 0x0000e200ff027b82 */ /* 0x000ef00000000a00 */
[----:B------:R-:W4:Y:S01]  /*0050*/  LDC.64 R4, c[0x0][0x380] ;  /* 0x0000e000ff047b82 */ /* 0x000f220000000a00 */
[----:B-1----:R-:W-:-:S06]  /*0060*/  USHF.L.U32 UR4, UR4, 0x2, URZ ;  /* 0x0000000204047899 */ /* 0x002fcc00080006ff */
[----:B0-----:R-:W-:-:S05]  /*0070*/  LOP3.LUT R7, R7, UR4, RZ, 0xfc, !PT ;  /* 0x0000000407077c12 */ /* 0x001fca000f8efcff */
[----:B---3--:R-:W-:-:S06]  /*0080*/  IMAD.WIDE.U32 R2, R7, 0x4, R2 ;  /* 0x0000000407027825 */ /* 0x008fcc00078e0002 */
[----:B--2---:R-:W2:Y:S01]  /*0090*/  LDG.E.CONSTANT R2, desc[UR6][R2.64] ;  /* 0x0000000602027981 */ /* 0x004ea2000c1e9900 */
[----:B----4-:R-:W-:-:S04]  /*00a0*/  IMAD.WIDE.U32 R4, R7, 0x4, R4 ;  /* 0x0000000407047825 */ /* 0x010fc800078e0004 */
[----:B--2---:R-:W-:-:S05]  /*00b0*/  FMUL R0, R2, 1.4426950216293334961 ;  /* 0x3fb8aa3b02007820 */ /* 0x004fca0000400000 */
[----:B------:R-:W-:-:S13]  /*00c0*/  FSETP.GEU.AND P0, PT, R0, -126, PT ;  /* 0xc2fc00000000780b */ /* 0x000fda0003f0e000 */
[----:B------:R-:W-:-:S04]  /*00d0*/  @!P0 FMUL R0, R0, 0.5 ;  /* 0x3f00000000008820 */ /* 0x000fc80000400000 */
[----:B------:R-:W0:Y:S02]  /*00e0*/  MUFU.EX2 R6, R0 ;  /* 0x0000000000067308 */ /* 0x000e240000000800 */
[----:B0-----:R-:W-:-:S04]  /*00f0*/  @!P0 FMUL R6, R6, R6 ;  /* 0x0000000606068220 */ /* 0x001fc80000400000 */
[----:B------:R-:W-:-:S05]  /*0100*/  FADD R7, RZ, -R6 ;  /* 0x80000006ff077221 */ /* 0x000fca0000000000 */
[----:B------:R-:W-:Y:S01]  /*0110*/  STG.E desc[UR6][R4.64], R7 ;  /* 0x0000000704007986 */ /* 0x000fe2000c101906 */
[----:B------:R-:W-:Y:S05]  /*0120*/  EXIT ;  /* 0x000000000000794d */ /* 0x000fea0003800000 */
.L_x_1:
        /* <DEDUP_REMOVED lines=13> */
.L_x_3:


//--------------------- .nv.shared.reserved.0     --------------------------
	.section	.nv.shared.reserved.0,"aw",@nobits
	.weak		__nv_reservedSMEM_offset_0_alias
	.size		__nv_reservedSMEM_offset_0_alias, 0, 64
	.other		__nv_reservedSMEM_offset_0_alias,@"STO_CUDA_RESERVED_SHARED STV_DEFAULT"
__nv_reservedSMEM_offset_0_alias:
	.zero		0
	.zero		64


//--------------------- .nv.constant0.default_function_kernel --------------------------
	.section	.nv.constant0.default_function_kernel,"a",@progbits
	.sectionflags	@""
	.align	4
.nv.constant0.default_function_kernel:
	.zero		912


//--------------------- .nv.constant0.default_function_kernel_1 --------------------------
	.section	.nv.constant0.default_function_kernel_1,"a",@progbits
	.sectionflags	@""
	.align	4
.nv.constant0.default_function_kernel_1:
	.zero		912


//--------------------- SYMBOLS --------------------------

	.type		.nv.reservedSmem.offset0,@object
	.size		.nv.reservedSmem.offset0,0x4
